//
// Generated by NVIDIA NVVM Compiler
//
// Compiler Build ID: CL-36424714
// Cuda compilation tools, release 13.0, V13.0.88
// Based on NVVM 20.0.0
//

.version 9.0
.target sm_100
.address_size 64

	// .globl	_Z20radial_search_kernelPfS_ffiPiS0_

.visible .entry _Z20radial_search_kernelPfS_ffiPiS0_(
	.param .u64 .ptr .align 1 _Z20radial_search_kernelPfS_ffiPiS0__param_0,
	.param .u64 .ptr .align 1 _Z20radial_search_kernelPfS_ffiPiS0__param_1,
	.param .f32 _Z20radial_search_kernelPfS_ffiPiS0__param_2,
	.param .f32 _Z20radial_search_kernelPfS_ffiPiS0__param_3,
	.param .u32 _Z20radial_search_kernelPfS_ffiPiS0__param_4,
	.param .u64 .ptr .align 1 _Z20radial_search_kernelPfS_ffiPiS0__param_5,
	.param .u64 .ptr .align 1 _Z20radial_search_kernelPfS_ffiPiS0__param_6
)
{
	.reg .pred 	%p<3>;
	.reg .b32 	%r<8>;
	.reg .b32 	%f<17>;
	.reg .b64 	%rd<13>;

	ld.param.u64 	%rd1, [_Z20radial_search_kernelPfS_ffiPiS0__param_0];
	ld.param.u64 	%rd2, [_Z20radial_search_kernelPfS_ffiPiS0__param_1];
	ld.param.f32 	%f1, [_Z20radial_search_kernelPfS_ffiPiS0__param_2];
	ld.param.f32 	%f2, [_Z20radial_search_kernelPfS_ffiPiS0__param_3];
	ld.param.u32 	%r2, [_Z20radial_search_kernelPfS_ffiPiS0__param_4];
	ld.param.u64 	%rd3, [_Z20radial_search_kernelPfS_ffiPiS0__param_5];
	ld.param.u64 	%rd4, [_Z20radial_search_kernelPfS_ffiPiS0__param_6];
	mov.u32 	%r3, %ctaid.x;
	mov.u32 	%r4, %ntid.x;
	mov.u32 	%r5, %tid.x;
	mad.lo.s32 	%r1, %r3, %r4, %r5;
	setp.ge.s32 	%p1, %r1, %r2;
	@%p1 bra 	$L__BB0_3;
	cvta.to.global.u64 	%rd5, %rd1;
	cvta.to.global.u64 	%rd6, %rd2;
	mul.lo.s32 	%r6, %r1, 3;
	mul.wide.s32 	%rd7, %r6, 4;
	add.s64 	%rd8, %rd5, %rd7;
	ld.global.f32 	%f3, [%rd8];
	ld.global.f32 	%f4, [%rd6];
	sub.f32 	%f5, %f3, %f4;
	ld.global.f32 	%f6, [%rd8+4];
	ld.global.f32 	%f7, [%rd6+4];
	sub.f32 	%f8, %f6, %f7;
	ld.global.f32 	%f9, [%rd8+8];
	ld.global.f32 	%f10, [%rd6+8];
	sub.f32 	%f11, %f9, %f10;
	mul.f32 	%f12, %f8, %f8;
	fma.rn.f32 	%f13, %f5, %f5, %f12;
	fma.rn.f32 	%f14, %f11, %f11, %f13;
	sqrt.rn.f32 	%f15, %f14;
	sub.f32 	%f16, %f15, %f1;
	setp.gtu.f32 	%p2, %f16, %f2;
	@%p2 bra 	$L__BB0_3;
	cvta.to.global.u64 	%rd9, %rd4;
	atom.global.add.u32 	%r7, [%rd9], 1;
	cvta.to.global.u64 	%rd10, %rd3;
	mul.wide.s32 	%rd11, %r7, 4;
	add.s64 	%rd12, %rd10, %rd11;
	st.global.u32 	[%rd12], %r1;
$L__BB0_3:
	ret;

}


// ===== COMPILED SASS (sm_100) =====

	.target	sm_100

	.elftype	@"ET_EXEC"


//--------------------- .note.nv.tkinfo           --------------------------
	.section	.note.nv.tkinfo,"",@"SHT_NOTE"
	.sectionflags	@"SHF_NOTE_NV_TKINFO"
	.tkinfo
        /*0018*/ 	.word	0x00000002
        /*0030*/ 	.string	""
        /*0030*/ 	.string	"ptxas"
        /*0030*/ 	.string	"Cuda compilation tools, release 13.0, V13.0.88"
        /*0030*/ 	.string	"Build cuda_13.0.r13.0/compiler.36424714_0"
        /*0030*/ 	.string	"-arch sm_100 -m 64 "



//--------------------- .note.nv.cuinfo           --------------------------
	.section	.note.nv.cuinfo,"",@"SHT_NOTE"
	.sectionflags	@"SHF_NOTE_NV_CUINFO"
        /*0018*/ 	.short	0x0002
        /*001a*/ 	.short	0x0064
        /*001c*/ 	.short	0x0082
	.zero		2


//--------------------- .nv.info                  --------------------------
	.section	.nv.info,"",@"SHT_CUDA_INFO"
	.align	4


	//----- nvinfo : EIATTR_REGCOUNT
	.align		4
        /*0000*/ 	.byte	0x04, 0x2f
        /*0002*/ 	.short	(.L_1 - .L_0)
	.align		4
.L_0:
        /*0004*/ 	.word	index@(_Z20radial_search_kernelPfS_ffiPiS0_)
        /*0008*/ 	.word	0x0000000e


	//----- nvinfo : EIATTR_FRAME_SIZE
	.align		4
.L_1:
        /*000c*/ 	.byte	0x04, 0x11
        /*000e*/ 	.short	(.L_3 - .L_2)
	.align		4
.L_2:
        /*0010*/ 	.word	index@($__internal_0_$__cuda_sm20_sqrt_rn_f32_slowpath)
        /*0014*/ 	.word	0x00000000


	//----- nvinfo : EIATTR_FRAME_SIZE
	.align		4
.L_3:
        /*0018*/ 	.byte	0x04, 0x11
        /*001a*/ 	.short	(.L_5 - .L_4)
	.align		4
.L_4:
        /*001c*/ 	.word	index@(_Z20radial_search_kernelPfS_ffiPiS0_)
        /*0020*/ 	.word	0x00000000


	//----- nvinfo : EIATTR_MIN_STACK_SIZE
	.align		4
.L_5:
        /*0024*/ 	.byte	0x04, 0x12
        /*0026*/ 	.short	(.L_7 - .L_6)
	.align		4
.L_6:
        /*0028*/ 	.word	index@(_Z20radial_search_kernelPfS_ffiPiS0_)
        /*002c*/ 	.word	0x00000000
.L_7:


//--------------------- .nv.compat                --------------------------
	.section	.nv.compat,"",@"SHT_CUDA_COMPAT_INFO"
	.align	4
        /*0000*/ 	.byte	0x02, 0x09, 0x00, 0x00, 0x02, 0x02, 0x01, 0x00, 0x02, 0x05, 0x05, 0x00, 0x03, 0x07, 0x01, 0x01
        /*0010*/ 	.byte	0x02, 0x03, 0x00, 0x00, 0x02, 0x06, 0x01, 0x00, 0x04, 0x0b, 0x08, 0x00, 0x01, 0x00, 0x00, 0x00
        /*0020*/ 	.byte	0x00, 0x00, 0x00, 0x00


//--------------------- .nv.info._Z20radial_search_kernelPfS_ffiPiS0_ --------------------------
	.section	.nv.info._Z20radial_search_kernelPfS_ffiPiS0_,"",@"SHT_CUDA_INFO"
	.sectionflags	@""
	.align	4


	//----- nvinfo : EIATTR_CUDA_API_VERSION
	.align		4
        /*0000*/ 	.byte	0x04, 0x37
        /*0002*/ 	.short	(.L_9 - .L_8)
.L_8:
        /*0004*/ 	.word	0x00000082


	//----- nvinfo : EIATTR_KPARAM_INFO
	.align		4
.L_9:
        /*0008*/ 	.byte	0x04, 0x17
        /*000a*/ 	.short	(.L_11 - .L_10)
.L_10:
        /*000c*/ 	.word	0x00000000
        /*0010*/ 	.short	0x0006
        /*0012*/ 	.short	0x0028
        /*0014*/ 	.byte	0x00, 0xf5, 0x21, 0x00


	//----- nvinfo : EIATTR_KPARAM_INFO
	.align		4
.L_11:
        /*0018*/ 	.byte	0x04, 0x17
        /*001a*/ 	.short	(.L_13 - .L_12)
.L_12:
        /*001c*/ 	.word	0x00000000
        /*0020*/ 	.short	0x0005
        /*0022*/ 	.short	0x0020
        /*0024*/ 	.byte	0x00, 0xf5, 0x21, 0x00


	//----- nvinfo : EIATTR_KPARAM_INFO
	.align		4
.L_13:
        /*0028*/ 	.byte	0x04, 0x17
        /*002a*/ 	.short	(.L_15 - .L_14)
.L_14:
        /*002c*/ 	.word	0x00000000
        /*0030*/ 	.short	0x0004
        /*0032*/ 	.short	0x0018
        /*0034*/ 	.byte	0x00, 0xf0, 0x11, 0x00


	//----- nvinfo : EIATTR_KPARAM_INFO
	.align		4
.L_15:
        /*0038*/ 	.byte	0x04, 0x17
        /*003a*/ 	.short	(.L_17 - .L_16)
.L_16:
        /*003c*/ 	.word	0x00000000
        /*0040*/ 	.short	0x0003
        /*0042*/ 	.short	0x0014
        /*0044*/ 	.byte	0x00, 0xf0, 0x11, 0x00


	//----- nvinfo : EIATTR_KPARAM_INFO
	.align		4
.L_17:
        /*0048*/ 	.byte	0x04, 0x17
        /*004a*/ 	.short	(.L_19 - .L_18)
.L_18:
        /*004c*/ 	.word	0x00000000
        /*0050*/ 	.short	0x0002
        /*0052*/ 	.short	0x0010
        /*0054*/ 	.byte	0x00, 0xf0, 0x11, 0x00


	//----- nvinfo : EIATTR_KPARAM_INFO
	.align		4
.L_19:
        /*0058*/ 	.byte	0x04, 0x17
        /*005a*/ 	.short	(.L_21 - .L_20)
.L_20:
        /*005c*/ 	.word	0x00000000
        /*0060*/ 	.short	0x0001
        /*0062*/ 	.short	0x0008
        /*0064*/ 	.byte	0x00, 0xf5, 0x21, 0x00


	//----- nvinfo : EIATTR_KPARAM_INFO
	.align		4
.L_21:
        /*0068*/ 	.byte	0x04, 0x17
        /*006a*/ 	.short	(.L_23 - .L_22)
.L_22:
        /*006c*/ 	.word	0x00000000
        /*0070*/ 	.short	0x0000
        /*0072*/ 	.short	0x0000
        /*0074*/ 	.byte	0x00, 0xf5, 0x21, 0x00


	//----- nvinfo : EIATTR_SPARSE_MMA_MASK
	.align		4
.L_23:
        /*0078*/ 	.byte	0x03, 0x50
        /*007a*/ 	.short	0x0000


	//----- nvinfo : EIATTR_MAXREG_COUNT
	.align		4
        /*007c*/ 	.byte	0x03, 0x1b
        /*007e*/ 	.short	0x00ff


	//----- nvinfo : EIATTR_MERCURY_ISA_VERSION
	.align		4
        /*0080*/ 	.byte	0x03, 0x5f
        /*0082*/ 	.short	0x0101


	//----- nvinfo : EIATTR_INT_WARP_WIDE_INSTR_OFFSETS
	.align		4
        /*0084*/ 	.byte	0x04, 0x31
        /*0086*/ 	.short	(.L_25 - .L_24)


	//   ....[0]....
.L_24:
        /*0088*/ 	.word	0x000002c0


	//   ....[1]....
        /*008c*/ 	.word	0x00000360


	//----- nvinfo : EIATTR_VRC_CTA_INIT_COUNT
	.align		4
.L_25:
        /*0090*/ 	.byte	0x02, 0x4a
	.zero		1
	.zero		1


	//----- nvinfo : EIATTR_EXIT_INSTR_OFFSETS
	.align		4
        /*0094*/ 	.byte	0x04, 0x1c
        /*0096*/ 	.short	(.L_27 - .L_26)


	//   ....[0]....
.L_26:
        /*0098*/ 	.word	0x00000070


	//   ....[1]....
        /*009c*/ 	.word	0x000002a0


	//   ....[2]....
        /*00a0*/ 	.word	0x000003a0


	//----- nvinfo : EIATTR_CRS_STACK_SIZE
	.align		4
.L_27:
        /*00a4*/ 	.byte	0x04, 0x1e
        /*00a6*/ 	.short	(.L_29 - .L_28)
.L_28:
        /*00a8*/ 	.word	0x00000000


	//----- nvinfo : EIATTR_CBANK_PARAM_SIZE
	.align		4
.L_29:
        /*00ac*/ 	.byte	0x03, 0x19
        /*00ae*/ 	.short	0x0030


	//----- nvinfo : EIATTR_PARAM_CBANK
	.align		4
        /*00b0*/ 	.byte	0x04, 0x0a
        /*00b2*/ 	.short	(.L_31 - .L_30)
	.align		4
.L_30:
        /*00b4*/ 	.word	index@(.nv.constant0._Z20radial_search_kernelPfS_ffiPiS0_)
        /*00b8*/ 	.short	0x0380
        /*00ba*/ 	.short	0x0030


	//----- nvinfo : EIATTR_SW_WAR
	.align		4
.L_31:
        /*00bc*/ 	.byte	0x04, 0x36
        /*00be*/ 	.short	(.L_33 - .L_32)
.L_32:
        /*00c0*/ 	.word	0x00000008
.L_33:


//--------------------- .nv.callgraph             --------------------------
	.section	.nv.callgraph,"",@"SHT_CUDA_CALLGRAPH"
	.align	4
	.sectionentsize	8
	.align		4
        /*0000*/ 	.word	0x00000000
	.align		4
        /*0004*/ 	.word	0xffffffff
	.align		4
        /*0008*/ 	.word	0x00000000
	.align		4
        /*000c*/ 	.word	0xfffffffe
	.align		4
        /*0010*/ 	.word	0x00000000
	.align		4
        /*0014*/ 	.word	0xfffffffd
	.align		4
        /*0018*/ 	.word	0x00000000
	.align		4
        /*001c*/ 	.word	0xfffffffc


//--------------------- .text._Z20radial_search_kernelPfS_ffiPiS0_ --------------------------
	.section	.text._Z20radial_search_kernelPfS_ffiPiS0_,"ax",@progbits
	.align	128
        .global         _Z20radial_search_kernelPfS_ffiPiS0_
        .type           _Z20radial_search_kernelPfS_ffiPiS0_,@function
        .size           _Z20radial_search_kernelPfS_ffiPiS0_,(.L_x_5 - _Z20radial_search_kernelPfS_ffiPiS0_)
        .other          _Z20radial_search_kernelPfS_ffiPiS0_,@"STO_CUDA_ENTRY STV_DEFAULT"
_Z20radial_search_kernelPfS_ffiPiS0_:
.text._Z20radial_search_kernelPfS_ffiPiS0_:
[----:B------:R-:W-:Y:S01]  /*0000*/  LDC R1, c[0x0][0x37c] ;  /* 0x0000df00ff017b82 */ /* 0x000fe20000000800 */
[----:B------:R-:W0:Y:S07]  /*0010*/  S2R R3, SR_TID.X ;  /* 0x0000000000037919 */ /* 0x000e2e0000002100 */
[----:B------:R-:W0:Y:S01]  /*0020*/  S2UR UR4, SR_CTAID.X ;  /* 0x00000000000479c3 */ /* 0x000e220000002500 */
[----:B------:R-:W1:Y:S07]  /*0030*/  LDCU UR5, c[0x0][0x398] ;  /* 0x00007300ff0577ac */ /* 0x000e6e0008000800 */
[----:B------:R-:W0:Y:S02]  /*0040*/  LDC R2, c[0x0][0x360] ;  /* 0x0000d800ff027b82 */ /* 0x000e240000000800 */
[----:B0-----:R-:W-:-:S05]  /*0050*/  IMAD R2, R2, UR4, R3 ;  /* 0x0000000402027c24 */ /* 0x001fca000f8e0203 */
[----:B-1----:R-:W-:-:S13]  /*0060*/  ISETP.GE.AND P0, PT, R2, UR5, PT ;  /* 0x0000000502007c0c */ /* 0x002fda000bf06270 */
[----:B------:R-:W-:Y:S05]  /*0070*/  @P0 EXIT ;  /* 0x000000000000094d */ /* 0x000fea0003800000 */
[----:B------:R-:W0:Y:S01]  /*0080*/  LDC.64 R4, c[0x0][0x380] ;  /* 0x0000e000ff047b82 */ /* 0x000e220000000a00 */
[----:B------:R-:W1:Y:S01]  /*0090*/  LDCU.64 UR4, c[0x0][0x358] ;  /* 0x00006b00ff0477ac */ /* 0x000e620008000a00 */
[----:B------:R-:W-:-:S06]  /*00a0*/  LEA R3, R2, R2, 0x1 ;  /* 0x0000000202037211 */ /* 0x000fcc00078e08ff */
[----:B------:R-:W2:Y:S01]  /*00b0*/  LDC.64 R6, c[0x0][0x388] ;  /* 0x0000e200ff067b82 */ /* 0x000ea20000000a00 */
[----:B0-----:R-:W-:-:S05]  /*00c0*/  IMAD.WIDE R4, R3, 0x4, R4 ;  /* 0x0000000403047825 */ /* 0x001fca00078e0204 */
[----:B-1----:R-:W3:Y:S04]  /*00d0*/  LDG.E R8, desc[UR4][R4.64+0x4] ;  /* 0x0000040404087981 */ /* 0x002ee8000c1e1900 */
[----:B--2---:R-:W3:Y:S04]  /*00e0*/  LDG.E R9, desc[UR4][R6.64+0x4] ;  /* 0x0000040406097981 */ /* 0x004ee8000c1e1900 */
[----:B------:R-:W2:Y:S04]  /*00f0*/  LDG.E R3, desc[UR4][R6.64] ;  /* 0x0000000406037981 */ /* 0x000ea8000c1e1900 */
[----:B------:R-:W2:Y:S04]  /*0100*/  LDG.E R0, desc[UR4][R4.64] ;  /* 0x0000000404007981 */ /* 0x000ea8000c1e1900 */
[----:B------:R-:W4:Y:S04]  /*0110*/  LDG.E R10, desc[UR4][R4.64+0x8] ;  /* 0x00000804040a7981 */ /* 0x000f28000c1e1900 */
[----:B------:R-:W4:Y:S01]  /*0120*/  LDG.E R11, desc[UR4][R6.64+0x8] ;  /* 0x00000804060b7981 */ /* 0x000f22000c1e1900 */
[----:B------:R-:W-:Y:S01]  /*0130*/  BSSY.RECONVERGENT B0, `(.L_x_0) ;  /* 0x0000013000007945 */ /* 0x000fe20003800200 */
[----:B---3--:R-:W-:Y:S01]  /*0140*/  FADD R8, R8, -R9 ;  /* 0x8000000908087221 */ /* 0x008fe20000000000 */
[----:B--2---:R-:W-:-:S03]  /*0150*/  FADD R0, R0, -R3 ;  /* 0x8000000300007221 */ /* 0x004fc60000000000 */
[----:B------:R-:W-:-:S04]  /*0160*/  FMUL R3, R8, R8 ;  /* 0x0000000808037220 */ /* 0x000fc80000400000 */
[----:B------:R-:W-:Y:S01]  /*0170*/  FFMA R3, R0, R0, R3 ;  /* 0x0000000000037223 */ /* 0x000fe20000000003 */
[----:B----4-:R-:W-:-:S04]  /*0180*/  FADD R10, R10, -R11 ;  /* 0x8000000b0a0a7221 */ /* 0x010fc80000000000 */
[----:B------:R-:W-:-:S05]  /*0190*/  FFMA R0, R10, R10, R3 ;  /* 0x0000000a0a007223 */ /* 0x000fca0000000003 */
[----:B------:R-:W-:Y:S01]  /*01a0*/  IADD3 R8, PT, PT, R0, -0xd000000, RZ ;  /* 0xf300000000087810 */ /* 0x000fe20007ffe0ff */
[----:B------:R0:W1:Y:S03]  /*01b0*/  MUFU.RSQ R3, R0 ;  /* 0x0000000000037308 */ /* 0x0000660000001400 */
[----:B------:R-:W-:-:S13]  /*01c0*/  ISETP.GT.U32.AND P0, PT, R8, 0x727fffff, PT ;  /* 0x727fffff0800780c */ /* 0x000fda0003f04070 */
[----:B0-----:R-:W-:Y:S05]  /*01d0*/  @!P0 BRA `(.L_x_1) ;  /* 0x0000000000108947 */ /* 0x001fea0003800000 */
[----:B------:R-:W-:-:S07]  /*01e0*/  MOV R8, 0x200 ;  /* 0x0000020000087802 */ /* 0x000fce0000000f00 */
[----:B-1----:R-:W-:Y:S05]  /*01f0*/  CALL.REL.NOINC `($__internal_0_$__cuda_sm20_sqrt_rn_f32_slowpath) ;  /* 0x00000000006c7944 */ /* 0x002fea0003c00000 */
[----:B------:R-:W-:Y:S01]  /*0200*/  MOV R0, R3 ;  /* 0x0000000300007202 */ /* 0x000fe20000000f00 */
[----:B------:R-:W-:Y:S06]  /*0210*/  BRA `(.L_x_2) ;  /* 0x0000000000107947 */ /* 0x000fec0003800000 */
.L_x_1:
[----:B-1----:R-:W-:Y:S01]  /*0220*/  FMUL.FTZ R5, R0, R3 ;  /* 0x0000000300057220 */ /* 0x002fe20000410000 */
[----:B------:R-:W-:-:S03]  /*0230*/  FMUL.FTZ R3, R3, 0.5 ;  /* 0x3f00000003037820 */ /* 0x000fc60000410000 */
[----:B------:R-:W-:-:S04]  /*0240*/  FFMA R0, -R5, R5, R0 ;  /* 0x0000000505007223 */ /* 0x000fc80000000100 */
[----:B------:R-:W-:-:S07]  /*0250*/  FFMA R0, R0, R3, R5 ;  /* 0x0000000300007223 */ /* 0x000fce0000000005 */
.L_x_2:
[----:B------:R-:W-:Y:S05]  /*0260*/  BSYNC.RECONVERGENT B0 ;  /* 0x0000000000007941 */ /* 0x000fea0003800200 */
.L_x_0:
[----:B------:R-:W0:Y:S02]  /*0270*/  LDCU.64 UR6, c[0x0][0x390] ;  /* 0x00007200ff0677ac */ /* 0x000e240008000a00 */
[----:B0-----:R-:W-:-:S05]  /*0280*/  FADD R0, R0, -UR6 ;  /* 0x8000000600007e21 */ /* 0x001fca0008000000 */
[----:B------:R-:W-:-:S13]  /*0290*/  FSETP.GTU.AND P0, PT, R0, UR7, PT ;  /* 0x0000000700007c0b */ /* 0x000fda000bf0c000 */
[----:B------:R-:W-:Y:S05]  /*02a0*/  @P0 EXIT ;  /* 0x000000000000094d */ /* 0x000fea0003800000 */
[----:B------:R-:W0:Y:S01]  /*02b0*/  S2R R3, SR_LANEID ;  /* 0x0000000000037919 */ /* 0x000e220000000000 */
[----:B------:R-:W-:Y:S01]  /*02c0*/  VOTEU.ANY UR6, UPT, PT ;  /* 0x0000000000067886 */ /* 0x000fe200038e0100 */
[----:B------:R-:W1:Y:S01]  /*02d0*/  LDC.64 R4, c[0x0][0x3a8] ;  /* 0x0000ea00ff047b82 */ /* 0x000e620000000a00 */
[----:B------:R-:W0:Y:S01]  /*02e0*/  FLO.U32 R0, UR6 ;  /* 0x0000000600007d00 */ /* 0x000e2200080e0000 */
[----:B------:R-:W2:Y:S06]  /*02f0*/  S2R R8, SR_LTMASK ;  /* 0x0000000000087919 */ /* 0x000eac0000003900 */
[----:B------:R-:W3:Y:S01]  /*0300*/  LDC.64 R6, c[0x0][0x3a0] ;  /* 0x0000e800ff067b82 */ /* 0x000ee20000000a00 */
[----:B------:R-:W1:Y:S01]  /*0310*/  POPC R9, UR6 ;  /* 0x0000000600097d09 */ /* 0x000e620008000000 */
[----:B0-----:R-:W-:-:S13]  /*0320*/  ISETP.EQ.U32.AND P0, PT, R0, R3, PT ;  /* 0x000000030000720c */ /* 0x001fda0003f02070 */
[----:B-1----:R-:W4:Y:S01]  /*0330*/  @P0 ATOMG.E.ADD.STRONG.GPU PT, R5, desc[UR4][R4.64], R9 ;  /* 0x80000009040509a8 */ /* 0x002f2200081ef104 */
[----:B--2---:R-:W-:-:S06]  /*0340*/  LOP3.LUT R8, R8, UR6, RZ, 0xc0, !PT ;  /* 0x0000000608087c12 */ /* 0x004fcc000f8ec0ff */
[----:B------:R-:W0:Y:S01]  /*0350*/  POPC R8, R8 ;  /* 0x0000000800087309 */ /* 0x000e220000000000 */
[----:B----4-:R-:W0:Y:S02]  /*0360*/  SHFL.IDX PT, R3, R5, R0, 0x1f ;  /* 0x00001f0005037589 */ /* 0x010e2400000e0000 */
[----:B0-----:R-:W-:-:S05]  /*0370*/  IADD3 R3, PT, PT, R3, R8, RZ ;  /* 0x0000000803037210 */ /* 0x001fca0007ffe0ff */
[----:B---3--:R-:W-:-:S05]  /*0380*/  IMAD.WIDE R6, R3, 0x4, R6 ;  /* 0x0000000403067825 */ /* 0x008fca00078e0206 */
[----:B------:R-:W-:Y:S01]  /*0390*/  STG.E desc[UR4][R6.64], R2 ;  /* 0x0000000206007986 */ /* 0x000fe2000c101904 */
[----:B------:R-:W-:Y:S05]  /*03a0*/  EXIT ;  /* 0x000000000000794d */ /* 0x000fea0003800000 */
        .weak           $__internal_0_$__cuda_sm20_sqrt_rn_f32_slowpath
        .type           $__internal_0_$__cuda_sm20_sqrt_rn_f32_slowpath,@function
        .size           $__internal_0_$__cuda_sm20_sqrt_rn_f32_slowpath,(.L_x_5 - $__internal_0_$__cuda_sm20_sqrt_rn_f32_slowpath)
$__internal_0_$__cuda_sm20_sqrt_rn_f32_slowpath:
[----:B------:R-:W-:-:S13]  /*03b0*/  LOP3.LUT P0, RZ, R0, 0x7fffffff, RZ, 0xc0, !PT ;  /* 0x7fffffff00ff7812 */ /* 0x000fda000780c0ff */
[----:B------:R-:W-:Y:S01]  /*03c0*/  @!P0 MOV R3, R0 ;  /* 0x0000000000038202 */ /* 0x000fe20000000f00 */
[----:B------:R-:W-:Y:S06]  /*03d0*/  @!P0 BRA `(.L_x_3) ;  /* 0x0000000000408947 */ /* 0x000fec0003800000 */
[----:B------:R-:W-:-:S13]  /*03e0*/  FSETP.GEU.FTZ.AND P0, PT, R0, RZ, PT ;  /* 0x000000ff0000720b */ /* 0x000fda0003f1e000 */
[----:B------:R-:W-:Y:S01]  /*03f0*/  @!P0 MOV R3, 0x7fffffff ;  /* 0x7fffffff00038802 */ /* 0x000fe20000000f00 */
[----:B------:R-:W-:Y:S06]  /*0400*/  @!P0 BRA `(.L_x_3) ;  /* 0x0000000000348947 */ /* 0x000fec0003800000 */
[----:B------:R-:W-:-:S13]  /*0410*/  FSETP.GTU.FTZ.AND P0, PT, |R0|, +INF , PT ;  /* 0x7f8000000000780b */ /* 0x000fda0003f1c200 */
[----:B------:R-:W-:Y:S01]  /*0420*/  @P0 FADD.FTZ R3, R0, 1 ;  /* 0x3f80000000030421 */ /* 0x000fe20000010000 */
[----:B------:R-:W-:Y:S06]  /*0430*/  @P0 BRA `(.L_x_3) ;  /* 0x0000000000280947 */ /* 0x000fec0003800000 */
[----:B------:R-:W-:-:S13]  /*0440*/  FSETP.NEU.FTZ.AND P0, PT, |R0|, +INF , PT ;  /* 0x7f8000000000780b */ /* 0x000fda0003f1d200 */
[----:B------:R-:W-:-:S04]  /*0450*/  @P0 FFMA R4, R0, 1.84467440737095516160e+19, RZ ;  /* 0x5f80000000040823 */ /* 0x000fc800000000ff */
[----:B------:R-:W0:Y:S02]  /*0460*/  @P0 MUFU.RSQ R3, R4 ;  /* 0x0000000400030308 */ /* 0x000e240000001400 */
[----:B0-----:R-:W-:Y:S01]  /*0470*/  @P0 FMUL.FTZ R5, R4, R3 ;  /* 0x0000000304050220 */ /* 0x001fe20000410000 */
[----:B------:R-:W-:Y:S01]  /*0480*/  @P0 FMUL.FTZ R7, R3, 0.5 ;  /* 0x3f00000003070820 */ /* 0x000fe20000410000 */
[----:B------:R-:W-:Y:S02]  /*0490*/  @!P0 MOV R3, R0 ;  /* 0x0000000000038202 */ /* 0x000fe40000000f00 */
[----:B------:R-:W-:-:S04]  /*04a0*/  @P0 FADD.FTZ R6, -R5, -RZ ;  /* 0x800000ff05060221 */ /* 0x000fc80000010100 */
[----:B------:R-:W-:-:S04]  /*04b0*/  @P0 FFMA R6, R5, R6, R4 ;  /* 0x0000000605060223 */ /* 0x000fc80000000004 */
[----:B------:R-:W-:-:S04]  /*04c0*/  @P0 FFMA R6, R6, R7, R5 ;  /* 0x0000000706060223 */ /* 0x000fc80000000005 */
[----:B------:R-:W-:-:S07]  /*04d0*/  @P0 FMUL.FTZ R3, R6, 2.3283064365386962891e-10 ;  /* 0x2f80000006030820 */ /* 0x000fce0000410000 */
.L_x_3:
[----:B------:R-:W-:Y:S01]  /*04e0*/  HFMA2 R5, -RZ, RZ, 0, 0 ;  /* 0x00000000ff057431 */ /* 0x000fe200000001ff */
[----:B------:R-:W-:-:S04]  /*04f0*/  MOV R4, R8 ;  /* 0x0000000800047202 */ /* 0x000fc80000000f00 */
[----:B------:R-:W-:Y:S05]  /*0500*/  RET.REL.NODEC R4 `(_Z20radial_search_kernelPfS_ffiPiS0_) ;  /* 0xfffffff804bc7950 */ /* 0x000fea0003c3ffff */
.L_x_4:
[----:B------:R-:W-:-:S00]  /*0510*/  BRA `(.L_x_4) ;  /* 0xfffffffc00fc7947 */ /* 0x000fc0000383ffff */
[----:B------:R-:W-:-:S00]  /*0520*/  NOP ;  /* 0x0000000000007918 */ /* 0x000fc00000000000 */
        /* <DEDUP_REMOVED lines=13> */
.L_x_5:


//--------------------- .nv.shared.reserved.0     --------------------------
	.section	.nv.shared.reserved.0,"aw",@nobits
	.weak		__nv_reservedSMEM_offset_0_alias
	.size		__nv_reservedSMEM_offset_0_alias, 0, 64
	.other		__nv_reservedSMEM_offset_0_alias,@"STO_CUDA_RESERVED_SHARED STV_DEFAULT"
__nv_reservedSMEM_offset_0_alias:
	.zero		0
	.zero		64


//--------------------- .nv.constant0._Z20radial_search_kernelPfS_ffiPiS0_ --------------------------
	.section	.nv.constant0._Z20radial_search_kernelPfS_ffiPiS0_,"a",@progbits
	.sectionflags	@""
	.align	4
.nv.constant0._Z20radial_search_kernelPfS_ffiPiS0_:
	.zero		944


//--------------------- SYMBOLS --------------------------

	.type		.nv.reservedSmem.offset0,@object
	.size		.nv.reservedSmem.offset0,0x4
